//
// Generated by NVIDIA NVVM Compiler
//
// Compiler Build ID: CL-36424714
// Cuda compilation tools, release 13.0, V13.0.88
// Based on NVVM 20.0.0
//

.version 9.0
.target sm_100
.address_size 64

	// .globl	_Z14gemv_kernel_v0iifPKfiS0_ifPfi

.visible .entry _Z14gemv_kernel_v0iifPKfiS0_ifPfi(
	.param .u32 _Z14gemv_kernel_v0iifPKfiS0_ifPfi_param_0,
	.param .u32 _Z14gemv_kernel_v0iifPKfiS0_ifPfi_param_1,
	.param .f32 _Z14gemv_kernel_v0iifPKfiS0_ifPfi_param_2,
	.param .u64 .ptr .align 1 _Z14gemv_kernel_v0iifPKfiS0_ifPfi_param_3,
	.param .u32 _Z14gemv_kernel_v0iifPKfiS0_ifPfi_param_4,
	.param .u64 .ptr .align 1 _Z14gemv_kernel_v0iifPKfiS0_ifPfi_param_5,
	.param .u32 _Z14gemv_kernel_v0iifPKfiS0_ifPfi_param_6,
	.param .f32 _Z14gemv_kernel_v0iifPKfiS0_ifPfi_param_7,
	.param .u64 .ptr .align 1 _Z14gemv_kernel_v0iifPKfiS0_ifPfi_param_8,
	.param .u32 _Z14gemv_kernel_v0iifPKfiS0_ifPfi_param_9
)
{
	.reg .pred 	%p<11>;
	.reg .b32 	%r<53>;
	.reg .b32 	%f<117>;
	.reg .b64 	%rd<54>;

	ld.param.u32 	%r33, [_Z14gemv_kernel_v0iifPKfiS0_ifPfi_param_0];
	ld.param.u32 	%r29, [_Z14gemv_kernel_v0iifPKfiS0_ifPfi_param_1];
	ld.param.f32 	%f14, [_Z14gemv_kernel_v0iifPKfiS0_ifPfi_param_2];
	ld.param.u64 	%rd5, [_Z14gemv_kernel_v0iifPKfiS0_ifPfi_param_3];
	ld.param.u32 	%r30, [_Z14gemv_kernel_v0iifPKfiS0_ifPfi_param_4];
	ld.param.u64 	%rd6, [_Z14gemv_kernel_v0iifPKfiS0_ifPfi_param_5];
	ld.param.u32 	%r31, [_Z14gemv_kernel_v0iifPKfiS0_ifPfi_param_6];
	ld.param.f32 	%f15, [_Z14gemv_kernel_v0iifPKfiS0_ifPfi_param_7];
	ld.param.u64 	%rd4, [_Z14gemv_kernel_v0iifPKfiS0_ifPfi_param_8];
	ld.param.u32 	%r32, [_Z14gemv_kernel_v0iifPKfiS0_ifPfi_param_9];
	cvta.to.global.u64 	%rd1, %rd6;
	cvta.to.global.u64 	%rd2, %rd5;
	mov.u32 	%r34, %ctaid.x;
	mov.u32 	%r35, %ntid.x;
	mov.u32 	%r36, %tid.x;
	mad.lo.s32 	%r1, %r34, %r35, %r36;
	setp.ge.s32 	%p1, %r1, %r33;
	@%p1 bra 	$L__BB0_15;
	setp.lt.s32 	%p2, %r29, 1;
	mov.f32 	%f116, 0f00000000;
	@%p2 bra 	$L__BB0_14;
	mul.lo.s32 	%r2, %r30, %r1;
	and.b32  	%r3, %r29, 15;
	setp.lt.u32 	%p3, %r29, 16;
	mov.f32 	%f116, 0f00000000;
	mov.b32 	%r48, 0;
	@%p3 bra 	$L__BB0_5;
	and.b32  	%r48, %r29, 2147483632;
	neg.s32 	%r46, %r48;
	shl.b32 	%r6, %r31, 4;
	add.s64 	%rd3, %rd2, 32;
	mov.f32 	%f116, 0f00000000;
	mov.b32 	%r45, 0;
	mul.wide.s32 	%rd11, %r31, 4;
	mov.u32 	%r44, %r2;
$L__BB0_4:
	.pragma "nounroll";
	mul.wide.s32 	%rd7, %r44, 4;
	add.s64 	%rd8, %rd3, %rd7;
	ld.global.f32 	%f20, [%rd8+-32];
	mul.wide.s32 	%rd9, %r45, 4;
	add.s64 	%rd10, %rd1, %rd9;
	ld.global.f32 	%f21, [%rd10];
	fma.rn.f32 	%f22, %f20, %f21, %f116;
	ld.global.f32 	%f23, [%rd8+-28];
	add.s64 	%rd12, %rd10, %rd11;
	ld.global.f32 	%f24, [%rd12];
	fma.rn.f32 	%f25, %f23, %f24, %f22;
	ld.global.f32 	%f26, [%rd8+-24];
	add.s64 	%rd13, %rd12, %rd11;
	ld.global.f32 	%f27, [%rd13];
	fma.rn.f32 	%f28, %f26, %f27, %f25;
	ld.global.f32 	%f29, [%rd8+-20];
	add.s64 	%rd14, %rd13, %rd11;
	ld.global.f32 	%f30, [%rd14];
	fma.rn.f32 	%f31, %f29, %f30, %f28;
	ld.global.f32 	%f32, [%rd8+-16];
	add.s64 	%rd15, %rd14, %rd11;
	ld.global.f32 	%f33, [%rd15];
	fma.rn.f32 	%f34, %f32, %f33, %f31;
	ld.global.f32 	%f35, [%rd8+-12];
	add.s64 	%rd16, %rd15, %rd11;
	ld.global.f32 	%f36, [%rd16];
	fma.rn.f32 	%f37, %f35, %f36, %f34;
	ld.global.f32 	%f38, [%rd8+-8];
	add.s64 	%rd17, %rd16, %rd11;
	ld.global.f32 	%f39, [%rd17];
	fma.rn.f32 	%f40, %f38, %f39, %f37;
	ld.global.f32 	%f41, [%rd8+-4];
	add.s64 	%rd18, %rd17, %rd11;
	ld.global.f32 	%f42, [%rd18];
	fma.rn.f32 	%f43, %f41, %f42, %f40;
	ld.global.f32 	%f44, [%rd8];
	add.s64 	%rd19, %rd18, %rd11;
	ld.global.f32 	%f45, [%rd19];
	fma.rn.f32 	%f46, %f44, %f45, %f43;
	ld.global.f32 	%f47, [%rd8+4];
	add.s64 	%rd20, %rd19, %rd11;
	ld.global.f32 	%f48, [%rd20];
	fma.rn.f32 	%f49, %f47, %f48, %f46;
	ld.global.f32 	%f50, [%rd8+8];
	add.s64 	%rd21, %rd20, %rd11;
	ld.global.f32 	%f51, [%rd21];
	fma.rn.f32 	%f52, %f50, %f51, %f49;
	ld.global.f32 	%f53, [%rd8+12];
	add.s64 	%rd22, %rd21, %rd11;
	ld.global.f32 	%f54, [%rd22];
	fma.rn.f32 	%f55, %f53, %f54, %f52;
	ld.global.f32 	%f56, [%rd8+16];
	add.s64 	%rd23, %rd22, %rd11;
	ld.global.f32 	%f57, [%rd23];
	fma.rn.f32 	%f58, %f56, %f57, %f55;
	ld.global.f32 	%f59, [%rd8+20];
	add.s64 	%rd24, %rd23, %rd11;
	ld.global.f32 	%f60, [%rd24];
	fma.rn.f32 	%f61, %f59, %f60, %f58;
	ld.global.f32 	%f62, [%rd8+24];
	add.s64 	%rd25, %rd24, %rd11;
	ld.global.f32 	%f63, [%rd25];
	fma.rn.f32 	%f64, %f62, %f63, %f61;
	ld.global.f32 	%f65, [%rd8+28];
	add.s64 	%rd26, %rd25, %rd11;
	ld.global.f32 	%f66, [%rd26];
	fma.rn.f32 	%f116, %f65, %f66, %f64;
	add.s32 	%r46, %r46, 16;
	add.s32 	%r45, %r45, %r6;
	add.s32 	%r44, %r44, 16;
	setp.ne.s32 	%p4, %r46, 0;
	@%p4 bra 	$L__BB0_4;
$L__BB0_5:
	setp.eq.s32 	%p5, %r3, 0;
	@%p5 bra 	$L__BB0_14;
	and.b32  	%r14, %r29, 7;
	setp.lt.u32 	%p6, %r3, 8;
	@%p6 bra 	$L__BB0_8;
	add.s32 	%r39, %r48, %r2;
	mul.wide.s32 	%rd27, %r39, 4;
	add.s64 	%rd28, %rd2, %rd27;
	ld.global.f32 	%f68, [%rd28];
	mul.lo.s32 	%r40, %r48, %r31;
	mul.wide.s32 	%rd29, %r40, 4;
	add.s64 	%rd30, %rd1, %rd29;
	ld.global.f32 	%f69, [%rd30];
	fma.rn.f32 	%f70, %f68, %f69, %f116;
	ld.global.f32 	%f71, [%rd28+4];
	mul.wide.s32 	%rd31, %r31, 4;
	add.s64 	%rd32, %rd30, %rd31;
	ld.global.f32 	%f72, [%rd32];
	fma.rn.f32 	%f73, %f71, %f72, %f70;
	ld.global.f32 	%f74, [%rd28+8];
	add.s64 	%rd33, %rd32, %rd31;
	ld.global.f32 	%f75, [%rd33];
	fma.rn.f32 	%f76, %f74, %f75, %f73;
	ld.global.f32 	%f77, [%rd28+12];
	add.s64 	%rd34, %rd33, %rd31;
	ld.global.f32 	%f78, [%rd34];
	fma.rn.f32 	%f79, %f77, %f78, %f76;
	ld.global.f32 	%f80, [%rd28+16];
	add.s64 	%rd35, %rd34, %rd31;
	ld.global.f32 	%f81, [%rd35];
	fma.rn.f32 	%f82, %f80, %f81, %f79;
	ld.global.f32 	%f83, [%rd28+20];
	add.s64 	%rd36, %rd35, %rd31;
	ld.global.f32 	%f84, [%rd36];
	fma.rn.f32 	%f85, %f83, %f84, %f82;
	ld.global.f32 	%f86, [%rd28+24];
	add.s64 	%rd37, %rd36, %rd31;
	ld.global.f32 	%f87, [%rd37];
	fma.rn.f32 	%f88, %f86, %f87, %f85;
	ld.global.f32 	%f89, [%rd28+28];
	add.s64 	%rd38, %rd37, %rd31;
	ld.global.f32 	%f90, [%rd38];
	fma.rn.f32 	%f116, %f89, %f90, %f88;
	add.s32 	%r48, %r48, 8;
$L__BB0_8:
	setp.eq.s32 	%p7, %r14, 0;
	@%p7 bra 	$L__BB0_14;
	and.b32  	%r17, %r29, 3;
	setp.lt.u32 	%p8, %r14, 4;
	@%p8 bra 	$L__BB0_11;
	add.s32 	%r41, %r48, %r2;
	mul.wide.s32 	%rd39, %r41, 4;
	add.s64 	%rd40, %rd2, %rd39;
	ld.global.f32 	%f92, [%rd40];
	mul.lo.s32 	%r42, %r48, %r31;
	mul.wide.s32 	%rd41, %r42, 4;
	add.s64 	%rd42, %rd1, %rd41;
	ld.global.f32 	%f93, [%rd42];
	fma.rn.f32 	%f94, %f92, %f93, %f116;
	ld.global.f32 	%f95, [%rd40+4];
	mul.wide.s32 	%rd43, %r31, 4;
	add.s64 	%rd44, %rd42, %rd43;
	ld.global.f32 	%f96, [%rd44];
	fma.rn.f32 	%f97, %f95, %f96, %f94;
	ld.global.f32 	%f98, [%rd40+8];
	add.s64 	%rd45, %rd44, %rd43;
	ld.global.f32 	%f99, [%rd45];
	fma.rn.f32 	%f100, %f98, %f99, %f97;
	ld.global.f32 	%f101, [%rd40+12];
	add.s64 	%rd46, %rd45, %rd43;
	ld.global.f32 	%f102, [%rd46];
	fma.rn.f32 	%f116, %f101, %f102, %f100;
	add.s32 	%r48, %r48, 4;
$L__BB0_11:
	setp.eq.s32 	%p9, %r17, 0;
	@%p9 bra 	$L__BB0_14;
	mul.lo.s32 	%r52, %r48, %r31;
	add.s32 	%r51, %r48, %r2;
	neg.s32 	%r50, %r17;
$L__BB0_13:
	.pragma "nounroll";
	mul.wide.s32 	%rd47, %r51, 4;
	add.s64 	%rd48, %rd2, %rd47;
	ld.global.f32 	%f103, [%rd48];
	mul.wide.s32 	%rd49, %r52, 4;
	add.s64 	%rd50, %rd1, %rd49;
	ld.global.f32 	%f104, [%rd50];
	fma.rn.f32 	%f116, %f103, %f104, %f116;
	add.s32 	%r52, %r52, %r31;
	add.s32 	%r51, %r51, 1;
	add.s32 	%r50, %r50, 1;
	setp.ne.s32 	%p10, %r50, 0;
	@%p10 bra 	$L__BB0_13;
$L__BB0_14:
	mul.lo.s32 	%r43, %r32, %r1;
	cvta.to.global.u64 	%rd51, %rd4;
	mul.wide.s32 	%rd52, %r43, 4;
	add.s64 	%rd53, %rd51, %rd52;
	ld.global.f32 	%f105, [%rd53];
	mul.f32 	%f106, %f15, %f105;
	fma.rn.f32 	%f107, %f14, %f116, %f106;
	st.global.f32 	[%rd53], %f107;
$L__BB0_15:
	ret;

}


// ===== COMPILED SASS (sm_100) =====

	.target	sm_100

	.elftype	@"ET_EXEC"


//--------------------- .note.nv.tkinfo           --------------------------
	.section	.note.nv.tkinfo,"",@"SHT_NOTE"
	.sectionflags	@"SHF_NOTE_NV_TKINFO"
	.tkinfo
        /*0018*/ 	.word	0x00000002
        /*0030*/ 	.string	""
        /*0030*/ 	.string	"ptxas"
        /*0030*/ 	.string	"Cuda compilation tools, release 13.0, V13.0.88"
        /*0030*/ 	.string	"Build cuda_13.0.r13.0/compiler.36424714_0"
        /*0030*/ 	.string	"-arch sm_100 -m 64 "



//--------------------- .note.nv.cuinfo           --------------------------
	.section	.note.nv.cuinfo,"",@"SHT_NOTE"
	.sectionflags	@"SHF_NOTE_NV_CUINFO"
        /*0018*/ 	.short	0x0002
        /*001a*/ 	.short	0x0064
        /*001c*/ 	.short	0x0082
	.zero		2


//--------------------- .nv.info                  --------------------------
	.section	.nv.info,"",@"SHT_CUDA_INFO"
	.align	4


	//----- nvinfo : EIATTR_REGCOUNT
	.align		4
        /*0000*/ 	.byte	0x04, 0x2f
        /*0002*/ 	.short	(.L_1 - .L_0)
	.align		4
.L_0:
        /*0004*/ 	.word	index@(_Z14gemv_kernel_v0iifPKfiS0_ifPfi)
        /*0008*/ 	.word	0x00000020


	//----- nvinfo : EIATTR_FRAME_SIZE
	.align		4
.L_1:
        /*000c*/ 	.byte	0x04, 0x11
        /*000e*/ 	.short	(.L_3 - .L_2)
	.align		4
.L_2:
        /*0010*/ 	.word	index@(_Z14gemv_kernel_v0iifPKfiS0_ifPfi)
        /*0014*/ 	.word	0x00000000


	//----- nvinfo : EIATTR_MIN_STACK_SIZE
	.align		4
.L_3:
        /*0018*/ 	.byte	0x04, 0x12
        /*001a*/ 	.short	(.L_5 - .L_4)
	.align		4
.L_4:
        /*001c*/ 	.word	index@(_Z14gemv_kernel_v0iifPKfiS0_ifPfi)
        /*0020*/ 	.word	0x00000000
.L_5:


//--------------------- .nv.compat                --------------------------
	.section	.nv.compat,"",@"SHT_CUDA_COMPAT_INFO"
	.align	4
        /*0000*/ 	.byte	0x02, 0x09, 0x00, 0x00, 0x02, 0x02, 0x01, 0x00, 0x02, 0x05, 0x05, 0x00, 0x03, 0x07, 0x01, 0x01
        /*0010*/ 	.byte	0x02, 0x03, 0x00, 0x00, 0x02, 0x06, 0x01, 0x00, 0x04, 0x0b, 0x08, 0x00, 0x09, 0x00, 0x00, 0x00
        /*0020*/ 	.byte	0x00, 0x00, 0x00, 0x00


//--------------------- .nv.info._Z14gemv_kernel_v0iifPKfiS0_ifPfi --------------------------
	.section	.nv.info._Z14gemv_kernel_v0iifPKfiS0_ifPfi,"",@"SHT_CUDA_INFO"
	.sectionflags	@""
	.align	4


	//----- nvinfo : EIATTR_CUDA_API_VERSION
	.align		4
        /*0000*/ 	.byte	0x04, 0x37
        /*0002*/ 	.short	(.L_7 - .L_6)
.L_6:
        /*0004*/ 	.word	0x00000082


	//----- nvinfo : EIATTR_KPARAM_INFO
	.align		4
.L_7:
        /*0008*/ 	.byte	0x04, 0x17
        /*000a*/ 	.short	(.L_9 - .L_8)
.L_8:
        /*000c*/ 	.word	0x00000000
        /*0010*/ 	.short	0x0009
        /*0012*/ 	.short	0x0038
        /*0014*/ 	.byte	0x00, 0xf0, 0x11, 0x00


	//----- nvinfo : EIATTR_KPARAM_INFO
	.align		4
.L_9:
        /*0018*/ 	.byte	0x04, 0x17
        /*001a*/ 	.short	(.L_11 - .L_10)
.L_10:
        /*001c*/ 	.word	0x00000000
        /*0020*/ 	.short	0x0008
        /*0022*/ 	.short	0x0030
        /*0024*/ 	.byte	0x00, 0xf5, 0x21, 0x00


	//----- nvinfo : EIATTR_KPARAM_INFO
	.align		4
.L_11:
        /*0028*/ 	.byte	0x04, 0x17
        /*002a*/ 	.short	(.L_13 - .L_12)
.L_12:
        /*002c*/ 	.word	0x00000000
        /*0030*/ 	.short	0x0007
        /*0032*/ 	.short	0x002c
        /*0034*/ 	.byte	0x00, 0xf0, 0x11, 0x00


	//----- nvinfo : EIATTR_KPARAM_INFO
	.align		4
.L_13:
        /*0038*/ 	.byte	0x04, 0x17
        /*003a*/ 	.short	(.L_15 - .L_14)
.L_14:
        /*003c*/ 	.word	0x00000000
        /*0040*/ 	.short	0x0006
        /*0042*/ 	.short	0x0028
        /*0044*/ 	.byte	0x00, 0xf0, 0x11, 0x00


	//----- nvinfo : EIATTR_KPARAM_INFO
	.align		4
.L_15:
        /*0048*/ 	.byte	0x04, 0x17
        /*004a*/ 	.short	(.L_17 - .L_16)
.L_16:
        /*004c*/ 	.word	0x00000000
        /*0050*/ 	.short	0x0005
        /*0052*/ 	.short	0x0020
        /*0054*/ 	.byte	0x00, 0xf5, 0x21, 0x00


	//----- nvinfo : EIATTR_KPARAM_INFO
	.align		4
.L_17:
        /*0058*/ 	.byte	0x04, 0x17
        /*005a*/ 	.short	(.L_19 - .L_18)
.L_18:
        /*005c*/ 	.word	0x00000000
        /*0060*/ 	.short	0x0004
        /*0062*/ 	.short	0x0018
        /*0064*/ 	.byte	0x00, 0xf0, 0x11, 0x00


	//----- nvinfo : EIATTR_KPARAM_INFO
	.align		4
.L_19:
        /*0068*/ 	.byte	0x04, 0x17
        /*006a*/ 	.short	(.L_21 - .L_20)
.L_20:
        /*006c*/ 	.word	0x00000000
        /*0070*/ 	.short	0x0003
        /*0072*/ 	.short	0x0010
        /*0074*/ 	.byte	0x00, 0xf5, 0x21, 0x00


	//----- nvinfo : EIATTR_KPARAM_INFO
	.align		4
.L_21:
        /*0078*/ 	.byte	0x04, 0x17
        /*007a*/ 	.short	(.L_23 - .L_22)
.L_22:
        /*007c*/ 	.word	0x00000000
        /*0080*/ 	.short	0x0002
        /*0082*/ 	.short	0x0008
        /*0084*/ 	.byte	0x00, 0xf0, 0x11, 0x00


	//----- nvinfo : EIATTR_KPARAM_INFO
	.align		4
.L_23:
        /*0088*/ 	.byte	0x04, 0x17
        /*008a*/ 	.short	(.L_25 - .L_24)
.L_24:
        /*008c*/ 	.word	0x00000000
        /*0090*/ 	.short	0x0001
        /*0092*/ 	.short	0x0004
        /*0094*/ 	.byte	0x00, 0xf0, 0x11, 0x00


	//----- nvinfo : EIATTR_KPARAM_INFO
	.align		4
.L_25:
        /*0098*/ 	.byte	0x04, 0x17
        /*009a*/ 	.short	(.L_27 - .L_26)
.L_26:
        /*009c*/ 	.word	0x00000000
        /*00a0*/ 	.short	0x0000
        /*00a2*/ 	.short	0x0000
        /*00a4*/ 	.byte	0x00, 0xf0, 0x11, 0x00


	//----- nvinfo : EIATTR_SPARSE_MMA_MASK
	.align		4
.L_27:
        /*00a8*/ 	.byte	0x03, 0x50
        /*00aa*/ 	.short	0x0000


	//----- nvinfo : EIATTR_MAXREG_COUNT
	.align		4
        /*00ac*/ 	.byte	0x03, 0x1b
        /*00ae*/ 	.short	0x00ff


	//----- nvinfo : EIATTR_MERCURY_ISA_VERSION
	.align		4
        /*00b0*/ 	.byte	0x03, 0x5f
        /*00b2*/ 	.short	0x0101


	//----- nvinfo : EIATTR_VRC_CTA_INIT_COUNT
	.align		4
        /*00b4*/ 	.byte	0x02, 0x4a
	.zero		1
	.zero		1


	//----- nvinfo : EIATTR_EXIT_INSTR_OFFSETS
	.align		4
        /*00b8*/ 	.byte	0x04, 0x1c
        /*00ba*/ 	.short	(.L_29 - .L_28)


	//   ....[0]....
.L_28:
        /*00bc*/ 	.word	0x00000070


	//   ....[1]....
        /*00c0*/ 	.word	0x00000cb0


	//----- nvinfo : EIATTR_CBANK_PARAM_SIZE
	.align		4
.L_29:
        /*00c4*/ 	.byte	0x03, 0x19
        /*00c6*/ 	.short	0x003c


	//----- nvinfo : EIATTR_PARAM_CBANK
	.align		4
        /*00c8*/ 	.byte	0x04, 0x0a
        /*00ca*/ 	.short	(.L_31 - .L_30)
	.align		4
.L_30:
        /*00cc*/ 	.word	index@(.nv.constant0._Z14gemv_kernel_v0iifPKfiS0_ifPfi)
        /*00d0*/ 	.short	0x0380
        /*00d2*/ 	.short	0x003c


	//----- nvinfo : EIATTR_SW_WAR
	.align		4
.L_31:
        /*00d4*/ 	.byte	0x04, 0x36
        /*00d6*/ 	.short	(.L_33 - .L_32)
.L_32:
        /*00d8*/ 	.word	0x00000008
.L_33:


//--------------------- .nv.callgraph             --------------------------
	.section	.nv.callgraph,"",@"SHT_CUDA_CALLGRAPH"
	.align	4
	.sectionentsize	8
	.align		4
        /*0000*/ 	.word	0x00000000
	.align		4
        /*0004*/ 	.word	0xffffffff
	.align		4
        /*0008*/ 	.word	0x00000000
	.align		4
        /*000c*/ 	.word	0xfffffffe
	.align		4
        /*0010*/ 	.word	0x00000000
	.align		4
        /*0014*/ 	.word	0xfffffffd
	.align		4
        /*0018*/ 	.word	0x00000000
	.align		4
        /*001c*/ 	.word	0xfffffffc


//--------------------- .text._Z14gemv_kernel_v0iifPKfiS0_ifPfi --------------------------
	.section	.text._Z14gemv_kernel_v0iifPKfiS0_ifPfi,"ax",@progbits
	.align	128
        .global         _Z14gemv_kernel_v0iifPKfiS0_ifPfi
        .type           _Z14gemv_kernel_v0iifPKfiS0_ifPfi,@function
        .size           _Z14gemv_kernel_v0iifPKfiS0_ifPfi,(.L_x_7 - _Z14gemv_kernel_v0iifPKfiS0_ifPfi)
        .other          _Z14gemv_kernel_v0iifPKfiS0_ifPfi,@"STO_CUDA_ENTRY STV_DEFAULT"
_Z14gemv_kernel_v0iifPKfiS0_ifPfi:
.text._Z14gemv_kernel_v0iifPKfiS0_ifPfi:
[----:B------:R-:W-:Y:S01]  /*0000*/  LDC R1, c[0x0][0x37c] ;  /* 0x0000df00ff017b82 */ /* 0x000fe20000000800 */
[----:B------:R-:W0:Y:S07]  /*0010*/  S2R R3, SR_TID.X ;  /* 0x0000000000037919 */ /* 0x000e2e0000002100 */
[----:B------:R-:W0:Y:S01]  /*0020*/  S2UR UR4, SR_CTAID.X ;  /* 0x00000000000479c3 */ /* 0x000e220000002500 */
[----:B------:R-:W1:Y:S07]  /*0030*/  LDCU UR5, c[0x0][0x380] ;  /* 0x00007000ff0577ac */ /* 0x000e6e0008000800 */
[----:B------:R-:W0:Y:S02]  /*0040*/  LDC R0, c[0x0][0x360] ;  /* 0x0000d800ff007b82 */ /* 0x000e240000000800 */
[----:B0-----:R-:W-:-:S05]  /*0050*/  IMAD R0, R0, UR4, R3 ;  /* 0x0000000400007c24 */ /* 0x001fca000f8e0203 */
[----:B-1----:R-:W-:-:S13]  /*0060*/  ISETP.GE.AND P0, PT, R0, UR5, PT ;  /* 0x0000000500007c0c */ /* 0x002fda000bf06270 */
[----:B------:R-:W-:Y:S05]  /*0070*/  @P0 EXIT ;  /* 0x000000000000094d */ /* 0x000fea0003800000 */
[----:B------:R-:W0:Y:S01]  /*0080*/  LDCU UR7, c[0x0][0x384] ;  /* 0x00007080ff0777ac */ /* 0x000e220008000800 */
[----:B------:R-:W-:Y:S01]  /*0090*/  HFMA2 R18, -RZ, RZ, 0, 0 ;  /* 0x00000000ff127431 */ /* 0x000fe200000001ff */
[----:B------:R-:W1:Y:S01]  /*00a0*/  LDCU.64 UR12, c[0x0][0x358] ;  /* 0x00006b00ff0c77ac */ /* 0x000e620008000a00 */
[----:B0-----:R-:W-:-:S09]  /*00b0*/  UISETP.GE.AND UP0, UPT, UR7, 0x1, UPT ;  /* 0x000000010700788c */ /* 0x001fd2000bf06270 */
[----:B-1----:R-:W-:Y:S05]  /*00c0*/  BRA.U !UP0, `(.L_x_0) ;  /* 0x0000000908d07547 */ /* 0x002fea000b800000 */
[----:B------:R-:W0:Y:S01]  /*00d0*/  LDCU UR5, c[0x0][0x398] ;  /* 0x00007300ff0577ac */ /* 0x000e220008000800 */
[----:B------:R-:W-:Y:S01]  /*00e0*/  MOV R18, RZ ;  /* 0x000000ff00127202 */ /* 0x000fe20000000f00 */
[----:B------:R-:W-:Y:S02]  /*00f0*/  UISETP.GE.U32.AND UP1, UPT, UR7, 0x10, UPT ;  /* 0x000000100700788c */ /* 0x000fe4000bf26070 */
[----:B------:R-:W-:Y:S01]  /*0100*/  ULOP3.LUT UR10, UR7, 0xf, URZ, 0xc0, !UPT ;  /* 0x0000000f070a7892 */ /* 0x000fe2000f8ec0ff */
[----:B------:R-:W-:-:S03]  /*0110*/  UMOV UR4, URZ ;  /* 0x000000ff00047c82 */ /* 0x000fc60008000000 */
[----:B------:R-:W-:Y:S01]  /*0120*/  UISETP.NE.AND UP0, UPT, UR10, URZ, UPT ;  /* 0x000000ff0a00728c */ /* 0x000fe2000bf05270 */
[----:B0-----:R-:W-:Y:S02]  /*0130*/  IMAD R3, R0, UR5, RZ ;  /* 0x0000000500037c24 */ /* 0x001fe4000f8e02ff */
[----:B------:R-:W-:Y:S08]  /*0140*/  BRA.U !UP1, `(.L_x_1) ;  /* 0x0000000509487547 */ /* 0x000ff0000b800000 */
[----:B------:R-:W0:Y:S01]  /*0150*/  LDCU.64 UR8, c[0x0][0x390] ;  /* 0x00007200ff0877ac */ /* 0x000e220008000a00 */
[----:B------:R-:W-:Y:S01]  /*0160*/  HFMA2 R4, -RZ, RZ, 0, 0 ;  /* 0x00000000ff047431 */ /* 0x000fe200000001ff */
[----:B------:R-:W-:Y:S01]  /*0170*/  MOV R18, RZ ;  /* 0x000000ff00127202 */ /* 0x000fe20000000f00 */
[----:B------:R-:W-:Y:S01]  /*0180*/  ULOP3.LUT UR4, UR7, 0x7ffffff0, URZ, 0xc0, !UPT ;  /* 0x7ffffff007047892 */ /* 0x000fe2000f8ec0ff */
[----:B------:R-:W-:Y:S01]  /*0190*/  MOV R2, R3 ;  /* 0x0000000300027202 */ /* 0x000fe20000000f00 */
[----:B0-----:R-:W-:Y:S02]  /*01a0*/  UIADD3 UR5, UP1, UPT, UR8, 0x20, URZ ;  /* 0x0000002008057890 */ /* 0x001fe4000ff3e0ff */
[----:B------:R-:W-:Y:S02]  /*01b0*/  UIADD3 UR8, UPT, UPT, -UR4, URZ, URZ ;  /* 0x000000ff04087290 */ /* 0x000fe4000fffe1ff */
[----:B------:R-:W-:-:S12]  /*01c0*/  UIADD3.X UR6, UPT, UPT, URZ, UR9, URZ, UP1, !UPT ;  /* 0x00000009ff067290 */ /* 0x000fd80008ffe4ff */
.L_x_2:
[----:B------:R-:W0:Y:S01]  /*01d0*/  LDC.64 R14, c[0x0][0x3a0] ;  /* 0x0000e800ff0e7b82 */ /* 0x000e220000000a00 */
[----:B------:R-:W-:Y:S02]  /*01e0*/  MOV R12, UR5 ;  /* 0x00000005000c7c02 */ /* 0x000fe40008000f00 */
[----:B------:R-:W-:-:S05]  /*01f0*/  MOV R13, UR6 ;  /* 0x00000006000d7c02 */ /* 0x000fca0008000f00 */
[----:B------:R-:W1:Y:S01]  /*0200*/  LDC R5, c[0x0][0x3a8] ;  /* 0x0000ea00ff057b82 */ /* 0x000e620000000800 */
[----:B------:R-:W-:-:S05]  /*0210*/  IMAD.WIDE R12, R2, 0x4, R12 ;  /* 0x00000004020c7825 */ /* 0x000fca00078e020c */
[----:B------:R-:W2:Y:S04]  /*0220*/  LDG.E R19, desc[UR12][R12.64+-0x20] ;  /* 0xffffe00c0c137981 */ /* 0x000ea8000c1e1900 */
[----:B------:R-:W3:Y:S04]  /*0230*/  LDG.E R6, desc[UR12][R12.64+-0x1c] ;  /* 0xffffe40c0c067981 */ /* 0x000ee8000c1e1900 */
[----:B------:R-:W4:Y:S01]  /*0240*/  LDG.E R9, desc[UR12][R12.64+-0x18] ;  /* 0xffffe80c0c097981 */ /* 0x000f22000c1e1900 */
[----:B0-----:R-:W-:-:S03]  /*0250*/  IMAD.WIDE R14, R4, 0x4, R14 ;  /* 0x00000004040e7825 */ /* 0x001fc600078e020e */
[----:B------:R-:W5:Y:S04]  /*0260*/  LDG.E R10, desc[UR12][R12.64+-0x14] ;  /* 0xffffec0c0c0a7981 */ /* 0x000f68000c1e1900 */
[----:B------:R0:W2:Y:S01]  /*0270*/  LDG.E R28, desc[UR12][R14.64] ;  /* 0x0000000c0e1c7981 */ /* 0x0000a2000c1e1900 */
[----:B-1----:R-:W-:-:S03]  /*0280*/  IMAD.WIDE R24, R5, 0x4, R14 ;  /* 0x0000000405187825 */ /* 0x002fc600078e020e */
[----:B------:R-:W5:Y:S01]  /*0290*/  LDG.E R21, desc[UR12][R12.64+-0x10] ;  /* 0xfffff00c0c157981 */ /* 0x000f62000c1e1900 */
[----:B------:R-:W-:-:S03]  /*02a0*/  IMAD.WIDE R26, R5, 0x4, R24 ;  /* 0x00000004051a7825 */ /* 0x000fc600078e0218 */
[----:B------:R-:W3:Y:S04]  /*02b0*/  LDG.E R7, desc[UR12][R24.64] ;  /* 0x0000000c18077981 */ /* 0x000ee8000c1e1900 */
[----:B------:R-:W4:Y:S01]  /*02c0*/  LDG.E R8, desc[UR12][R26.64] ;  /* 0x0000000c1a087981 */ /* 0x000f22000c1e1900 */
[----:B------:R-:W-:-:S05]  /*02d0*/  IMAD.WIDE R16, R5, 0x4, R26 ;  /* 0x0000000405107825 */ /* 0x000fca00078e021a */
[----:B------:R-:W5:Y:S01]  /*02e0*/  LDG.E R11, desc[UR12][R16.64] ;  /* 0x0000000c100b7981 */ /* 0x000f62000c1e1900 */
[----:B0-----:R-:W-:-:S03]  /*02f0*/  IMAD.WIDE R14, R5, 0x4, R16 ;  /* 0x00000004050e7825 */ /* 0x001fc600078e0210 */
[----:B------:R-:W5:Y:S01]  /*0300*/  LDG.E R24, desc[UR12][R12.64+-0xc] ;  /* 0xfffff40c0c187981 */ /* 0x000f62000c1e1900 */
[----:B------:R-:W-:-:S03]  /*0310*/  IMAD.WIDE R22, R5, 0x4, R14 ;  /* 0x0000000405167825 */ /* 0x000fc600078e020e */
[----:B------:R-:W5:Y:S04]  /*0320*/  LDG.E R20, desc[UR12][R14.64] ;  /* 0x0000000c0e147981 */ /* 0x000f68000c1e1900 */
[----:B------:R0:W5:Y:S04]  /*0330*/  LDG.E R25, desc[UR12][R22.64] ;  /* 0x0000000c16197981 */ /* 0x000168000c1e1900 */
[----:B------:R-:W5:Y:S01]  /*0340*/  LDG.E R26, desc[UR12][R12.64+-0x8] ;  /* 0xfffff80c0c1a7981 */ /* 0x000f62000c1e1900 */
[----:B0-----:R-:W-:-:S05]  /*0350*/  IMAD.WIDE R22, R5, 0x4, R22 ;  /* 0x0000000405167825 */ /* 0x001fca00078e0216 */
[----:B------:R-:W5:Y:S01]  /*0360*/  LDG.E R27, desc[UR12][R22.64] ;  /* 0x0000000c161b7981 */ /* 0x000f62000c1e1900 */
[----:B------:R-:W-:-:S04]  /*0370*/  IMAD.WIDE R14, R5, 0x4, R22 ;  /* 0x00000004050e7825 */ /* 0x000fc800078e0216 */
[----:B------:R-:W-:Y:S02]  /*0380*/  IMAD.WIDE R16, R5, 0x4, R14 ;  /* 0x0000000405107825 */ /* 0x000fe400078e020e */
[----:B------:R-:W5:Y:S04]  /*0390*/  LDG.E R14, desc[UR12][R14.64] ;  /* 0x0000000c0e0e7981 */ /* 0x000f68000c1e1900 */
[----:B------:R-:W5:Y:S04]  /*03a0*/  LDG.E R23, desc[UR12][R12.64+-0x4] ;  /* 0xfffffc0c0c177981 */ /* 0x000f68000c1e1900 */
[----:B------:R-:W5:Y:S01]  /*03b0*/  LDG.E R22, desc[UR12][R12.64+0x4] ;  /* 0x0000040c0c167981 */ /* 0x000f62000c1e1900 */
[----:B--2---:R-:W-:Y:S01]  /*03c0*/  FFMA R29, R19, R28, R18 ;  /* 0x0000001c131d7223 */ /* 0x004fe20000000012 */
[----:B------:R-:W-:-:S02]  /*03d0*/  IMAD.WIDE R18, R5, 0x4, R16 ;  /* 0x0000000405127825 */ /* 0x000fc400078e0210 */
[----:B------:R-:W2:Y:S02]  /*03e0*/  LDG.E R16, desc[UR12][R16.64] ;  /* 0x0000000c10107981 */ /* 0x000ea4000c1e1900 */
[----:B---3--:R-:W-:Y:S01]  /*03f0*/  FFMA R28, R6, R7, R29 ;  /* 0x00000007061c7223 */ /* 0x008fe2000000001d */
[----:B------:R-:W-:Y:S02]  /*0400*/  IMAD.WIDE R6, R5, 0x4, R18 ;  /* 0x0000000405067825 */ /* 0x000fe400078e0212 */
[----:B------:R0:W3:Y:S02]  /*0410*/  LDG.E R18, desc[UR12][R18.64] ;  /* 0x0000000c12127981 */ /* 0x0000e4000c1e1900 */
[----:B----4-:R-:W-:Y:S01]  /*0420*/  FFMA R29, R9, R8, R28 ;  /* 0x00000008091d7223 */ /* 0x010fe2000000001c */
[----:B------:R-:W-:Y:S01]  /*0430*/  IMAD.WIDE R8, R5, 0x4, R6 ;  /* 0x0000000405087825 */ /* 0x000fe200078e0206 */
[----:B------:R-:W4:Y:S03]  /*0440*/  LDG.E R17, desc[UR12][R12.64+0x8] ;  /* 0x0000080c0c117981 */ /* 0x000f26000c1e1900 */
[----:B-----5:R-:W-:-:S02]  /*0450*/  FFMA R28, R10, R11, R29 ;  /* 0x0000000b0a1c7223 */ /* 0x020fc4000000001d */
[----:B------:R-:W2:Y:S01]  /*0460*/  LDG.E R29, desc[UR12][R12.64] ;  /* 0x0000000c0c1d7981 */ /* 0x000ea2000c1e1900 */
[----:B------:R-:W-:-:S03]  /*0470*/  IMAD.WIDE R10, R5, 0x4, R8 ;  /* 0x00000004050a7825 */ /* 0x000fc600078e0208 */
[----:B------:R-:W4:Y:S01]  /*0480*/  LDG.E R6, desc[UR12][R6.64] ;  /* 0x0000000c06067981 */ /* 0x000f22000c1e1900 */
[----:B------:R-:W-:Y:S01]  /*0490*/  FFMA R28, R21, R20, R28 ;  /* 0x00000014151c7223 */ /* 0x000fe2000000001c */
[C---:B------:R-:W-:Y:S02]  /*04a0*/  IMAD.WIDE R20, R5.reuse, 0x4, R10 ;  /* 0x0000000405147825 */ /* 0x040fe400078e020a */
[----:B------:R1:W5:Y:S02]  /*04b0*/  LDG.E R15, desc[UR12][R8.64] ;  /* 0x0000000c080f7981 */ /* 0x000364000c1e1900 */
[----:B0-----:R-:W-:Y:S02]  /*04c0*/  FFMA R19, R24, R25, R28 ;  /* 0x0000001918137223 */ /* 0x001fe4000000001c */
[----:B------:R-:W5:Y:S01]  /*04d0*/  LDG.E R28, desc[UR12][R12.64+0xc] ;  /* 0x00000c0c0c1c7981 */ /* 0x000f62000c1e1900 */
[----:B------:R-:W-:-:S03]  /*04e0*/  IMAD.WIDE R24, R5, 0x4, R20 ;  /* 0x0000000405187825 */ /* 0x000fc600078e0214 */
[----:B------:R-:W5:Y:S01]  /*04f0*/  LDG.E R10, desc[UR12][R10.64] ;  /* 0x0000000c0a0a7981 */ /* 0x000f62000c1e1900 */
[----:B-1----:R-:W-:-:S03]  /*0500*/  IMAD.WIDE R8, R5, 0x4, R24 ;  /* 0x0000000405087825 */ /* 0x002fc600078e0218 */
[----:B------:R-:W5:Y:S04]  /*0510*/  LDG.E R20, desc[UR12][R20.64] ;  /* 0x0000000c14147981 */ /* 0x000f68000c1e1900 */
[----:B------:R-:W5:Y:S01]  /*0520*/  LDG.E R7, desc[UR12][R24.64] ;  /* 0x0000000c18077981 */ /* 0x000f62000c1e1900 */
[----:B------:R-:W-:-:S03]  /*0530*/  FFMA R26, R26, R27, R19 ;  /* 0x0000001b1a1a7223 */ /* 0x000fc60000000013 */
[----:B------:R-:W5:Y:S04]  /*0540*/  LDG.E R19, desc[UR12][R12.64+0x10] ;  /* 0x0000100c0c137981 */ /* 0x000f68000c1e1900 */
[----:B------:R-:W5:Y:S04]  /*0550*/  LDG.E R27, desc[UR12][R12.64+0x14] ;  /* 0x0000140c0c1b7981 */ /* 0x000f68000c1e1900 */
[----:B------:R-:W5:Y:S04]  /*0560*/  LDG.E R11, desc[UR12][R12.64+0x18] ;  /* 0x0000180c0c0b7981 */ /* 0x000f68000c1e1900 */
[----:B------:R-:W5:Y:S04]  /*0570*/  LDG.E R8, desc[UR12][R8.64] ;  /* 0x0000000c08087981 */ /* 0x000f68000c1e1900 */
[----:B------:R-:W5:Y:S01]  /*0580*/  LDG.E R9, desc[UR12][R12.64+0x1c] ;  /* 0x00001c0c0c097981 */ /* 0x000f62000c1e1900 */
[----:B------:R-:W-:Y:S01]  /*0590*/  FFMA R14, R23, R14, R26 ;  /* 0x0000000e170e7223 */ /* 0x000fe2000000001a */
[----:B------:R-:W-:-:S04]  /*05a0*/  UIADD3 UR8, UPT, UPT, UR8, 0x10, URZ ;  /* 0x0000001008087890 */ /* 0x000fc8000fffe0ff */
[----:B------:R-:W-:Y:S01]  /*05b0*/  UISETP.NE.AND UP1, UPT, UR8, URZ, UPT ;  /* 0x000000ff0800728c */ /* 0x000fe2000bf25270 */
[----:B------:R-:W-:Y:S02]  /*05c0*/  LEA R4, R5, R4, 0x4 ;  /* 0x0000000405047211 */ /* 0x000fe400078e20ff */
[----:B------:R-:W-:Y:S01]  /*05d0*/  IADD3 R2, PT, PT, R2, 0x10, RZ ;  /* 0x0000001002027810 */ /* 0x000fe20007ffe0ff */
[----:B--2---:R-:W-:-:S04]  /*05e0*/  FFMA R29, R29, R16, R14 ;  /* 0x000000101d1d7223 */ /* 0x004fc8000000000e */
[----:B---3--:R-:W-:-:S04]  /*05f0*/  FFMA R18, R22, R18, R29 ;  /* 0x0000001216127223 */ /* 0x008fc8000000001d */
[----:B----4-:R-:W-:-:S04]  /*0600*/  FFMA R17, R17, R6, R18 ;  /* 0x0000000611117223 */ /* 0x010fc80000000012 */
[----:B-----5:R-:W-:-:S04]  /*0610*/  FFMA R28, R28, R15, R17 ;  /* 0x0000000f1c1c7223 */ /* 0x020fc80000000011 */
[----:B------:R-:W-:-:S04]  /*0620*/  FFMA R10, R19, R10, R28 ;  /* 0x0000000a130a7223 */ /* 0x000fc8000000001c */
[----:B------:R-:W-:-:S04]  /*0630*/  FFMA R10, R27, R20, R10 ;  /* 0x000000141b0a7223 */ /* 0x000fc8000000000a */
[----:B------:R-:W-:-:S04]  /*0640*/  FFMA R10, R11, R7, R10 ;  /* 0x000000070b0a7223 */ /* 0x000fc8000000000a */
[----:B------:R-:W-:Y:S01]  /*0650*/  FFMA R18, R9, R8, R10 ;  /* 0x0000000809127223 */ /* 0x000fe2000000000a */
[----:B------:R-:W-:Y:S06]  /*0660*/  BRA.U UP1, `(.L_x_2) ;  /* 0xfffffff901d87547 */ /* 0x000fec000b83ffff */
.L_x_1:
[----:B------:R-:W-:Y:S05]  /*0670*/  BRA.U !UP0, `(.L_x_0) ;  /* 0x0000000508647547 */ /* 0x000fea000b800000 */
[----:B------:R-:W-:Y:S02]  /*0680*/  UISETP.GE.U32.AND UP0, UPT, UR10, 0x8, UPT ;  /* 0x000000080a00788c */ /* 0x000fe4000bf06070 */
[----:B------:R-:W-:-:S04]  /*0690*/  ULOP3.LUT UR6, UR7, 0x7, URZ, 0xc0, !UPT ;  /* 0x0000000707067892 */ /* 0x000fc8000f8ec0ff */
[----:B------:R-:W-:-:S03]  /*06a0*/  UISETP.NE.AND UP1, UPT, UR6, URZ, UPT ;  /* 0x000000ff0600728c */ /* 0x000fc6000bf25270 */
[----:B------:R-:W-:Y:S08]  /*06b0*/  BRA.U !UP0, `(.L_x_3) ;  /* 0x00000001089c7547 */ /* 0x000ff0000b800000 */
[----:B------:R-:W0:Y:S08]  /*06c0*/  LDC R13, c[0x0][0x3a8] ;  /* 0x0000ea00ff0d7b82 */ /* 0x000e300000000800 */
[----:B------:R-:W1:Y:S08]  /*06d0*/  LDC.64 R10, c[0x0][0x3a0] ;  /* 0x0000e800ff0a7b82 */ /* 0x000e700000000a00 */
[----:B------:R-:W2:Y:S01]  /*06e0*/  LDC.64 R4, c[0x0][0x390] ;  /* 0x0000e400ff047b82 */ /* 0x000ea20000000a00 */
[----:B0-----:R-:W-:-:S04]  /*06f0*/  IMAD R7, R13, UR4, RZ ;  /* 0x000000040d077c24 */ /* 0x001fc8000f8e02ff */
[----:B-1----:R-:W-:Y:S01]  /*0700*/  IMAD.WIDE R10, R7, 0x4, R10 ;  /* 0x00000004070a7825 */ /* 0x002fe200078e020a */
[----:B------:R-:W-:-:S04]  /*0710*/  IADD3 R7, PT, PT, R3, UR4, RZ ;  /* 0x0000000403077c10 */ /* 0x000fc8000fffe0ff */
[----:B------:R0:W3:Y:S01]  /*0720*/  LDG.E R2, desc[UR12][R10.64] ;  /* 0x0000000c0a027981 */ /* 0x0000e2000c1e1900 */
[----:B------:R-:W-:-:S04]  /*0730*/  IMAD.WIDE R26, R13, 0x4, R10 ;  /* 0x000000040d1a7825 */ /* 0x000fc800078e020a */
[----:B--2---:R-:W-:Y:S01]  /*0740*/  IMAD.WIDE R4, R7, 0x4, R4 ;  /* 0x0000000407047825 */ /* 0x004fe200078e0204 */
[----:B------:R-:W2:Y:S03]  /*0750*/  LDG.E R14, desc[UR12][R26.64] ;  /* 0x0000000c1a0e7981 */ /* 0x000ea6000c1e1900 */
[C---:B------:R-:W-:Y:S01]  /*0760*/  IMAD.WIDE R28, R13.reuse, 0x4, R26 ;  /* 0x000000040d1c7825 */ /* 0x040fe200078e021a */
[----:B------:R-:W3:Y:S04]  /*0770*/  LDG.E R15, desc[UR12][R4.64] ;  /* 0x0000000c040f7981 */ /* 0x000ee8000c1e1900 */
[----:B------:R-:W2:Y:S01]  /*0780*/  LDG.E R19, desc[UR12][R4.64+0x4] ;  /* 0x0000040c04137981 */ /* 0x000ea2000c1e1900 */
[----:B------:R-:W-:-:S03]  /*0790*/  IMAD.WIDE R16, R13, 0x4, R28 ;  /* 0x000000040d107825 */ /* 0x000fc600078e021c */
[----:B------:R-:W4:Y:S01]  /*07a0*/  LDG.E R21, desc[UR12][R28.64] ;  /* 0x0000000c1c157981 */ /* 0x000f22000c1e1900 */
[----:B------:R-:W-:-:S03]  /*07b0*/  IMAD.WIDE R8, R13, 0x4, R16 ;  /* 0x000000040d087825 */ /* 0x000fc600078e0210 */
[----:B------:R-:W4:Y:S04]  /*07c0*/  LDG.E R20, desc[UR12][R4.64+0x8] ;  /* 0x0000080c04147981 */ /* 0x000f28000c1e1900 */
[----:B------:R-:W5:Y:S01]  /*07d0*/  LDG.E R17, desc[UR12][R16.64] ;  /* 0x0000000c10117981 */ /* 0x000f62000c1e1900 */
[----:B------:R-:W-:-:S03]  /*07e0*/  IMAD.WIDE R6, R13, 0x4, R8 ;  /* 0x000000040d067825 */ /* 0x000fc600078e0208 */
[----:B------:R-:W5:Y:S01]  /*07f0*/  LDG.E R22, desc[UR12][R4.64+0xc] ;  /* 0x00000c0c04167981 */ /* 0x000f62000c1e1900 */
[----:B0-----:R-:W-:-:S03]  /*0800*/  IMAD.WIDE R10, R13, 0x4, R6 ;  /* 0x000000040d0a7825 */ /* 0x001fc600078e0206 */
[----:B------:R-:W5:Y:S04]  /*0810*/  LDG.E R9, desc[UR12][R8.64] ;  /* 0x0000000c08097981 */ /* 0x000f68000c1e1900 */
[----:B------:R-:W5:Y:S01]  /*0820*/  LDG.E R24, desc[UR12][R4.64+0x10] ;  /* 0x0000100c04187981 */ /* 0x000f62000c1e1900 */
[----:B------:R-:W-:-:S03]  /*0830*/  IMAD.WIDE R12, R13, 0x4, R10 ;  /* 0x000000040d0c7825 */ /* 0x000fc600078e020a */
[----:B------:R-:W5:Y:S04]  /*0840*/  LDG.E R6, desc[UR12][R6.64] ;  /* 0x0000000c06067981 */ /* 0x000f68000c1e1900 */
[----:B------:R-:W5:Y:S04]  /*0850*/  LDG.E R25, desc[UR12][R4.64+0x14] ;  /* 0x0000140c04197981 */ /* 0x000f68000c1e1900 */
[----:B------:R-:W5:Y:S04]  /*0860*/  LDG.E R23, desc[UR12][R10.64] ;  /* 0x0000000c0a177981 */ /* 0x000f68000c1e1900 */
[----:B------:R-:W5:Y:S04]  /*0870*/  LDG.E R27, desc[UR12][R4.64+0x18] ;  /* 0x0000180c041b7981 */ /* 0x000f68000c1e1900 */
[----:B------:R-:W5:Y:S04]  /*0880*/  LDG.E R29, desc[UR12][R4.64+0x1c] ;  /* 0x00001c0c041d7981 */ /* 0x000f68000c1e1900 */
[----:B------:R-:W5:Y:S01]  /*0890*/  LDG.E R12, desc[UR12][R12.64] ;  /* 0x0000000c0c0c7981 */ /* 0x000f62000c1e1900 */
[----:B------:R-:W-:Y:S01]  /*08a0*/  UIADD3 UR4, UPT, UPT, UR4, 0x8, URZ ;  /* 0x0000000804047890 */ /* 0x000fe2000fffe0ff */
[----:B---3--:R-:W-:-:S04]  /*08b0*/  FFMA R2, R15, R2, R18 ;  /* 0x000000020f027223 */ /* 0x008fc80000000012 */
[----:B--2---:R-:W-:-:S04]  /*08c0*/  FFMA R19, R19, R14, R2 ;  /* 0x0000000e13137223 */ /* 0x004fc80000000002 */
[----:B----4-:R-:W-:-:S04]  /*08d0*/  FFMA R19, R20, R21, R19 ;  /* 0x0000001514137223 */ /* 0x010fc80000000013 */
[----:B-----5:R-:W-:-:S04]  /*08e0*/  FFMA R17, R22, R17, R19 ;  /* 0x0000001116117223 */ /* 0x020fc80000000013 */
[----:B------:R-:W-:-:S04]  /*08f0*/  FFMA R24, R24, R9, R17 ;  /* 0x0000000918187223 */ /* 0x000fc80000000011 */
[----:B------:R-:W-:-:S04]  /*0900*/  FFMA R6, R25, R6, R24 ;  /* 0x0000000619067223 */ /* 0x000fc80000000018 */
[----:B------:R-:W-:-:S04]  /*0910*/  FFMA R6, R27, R23, R6 ;  /* 0x000000171b067223 */ /* 0x000fc80000000006 */
[----:B------:R-:W-:-:S07]  /*0920*/  FFMA R18, R29, R12, R6 ;  /* 0x0000000c1d127223 */ /* 0x000fce0000000006 */
.L_x_3:
[----:B------:R-:W-:Y:S05]  /*0930*/  BRA.U !UP1, `(.L_x_0) ;  /* 0x0000000109b47547 */ /* 0x000fea000b800000 */
[----:B------:R-:W-:Y:S02]  /*0940*/  UISETP.GE.U32.AND UP0, UPT, UR6, 0x4, UPT ;  /* 0x000000040600788c */ /* 0x000fe4000bf06070 */
[----:B------:R-:W-:-:S04]  /*0950*/  ULOP3.LUT UR5, UR7, 0x3, URZ, 0xc0, !UPT ;  /* 0x0000000307057892 */ /* 0x000fc8000f8ec0ff */
[----:B------:R-:W-:-:S03]  /*0960*/  UISETP.NE.AND UP1, UPT, UR5, URZ, UPT ;  /* 0x000000ff0500728c */ /* 0x000fc6000bf25270 */
[----:B------:R-:W-:Y:S08]  /*0970*/  BRA.U !UP0, `(.L_x_4) ;  /* 0x00000001085c7547 */ /* 0x000ff0000b800000 */
[----:B------:R-:W0:Y:S01]  /*0980*/  LDC R13, c[0x0][0x3a8] ;  /* 0x0000ea00ff0d7b82 */ /* 0x000e220000000800 */
[----:B------:R-:W-:-:S07]  /*0990*/  IADD3 R9, PT, PT, R3, UR4, RZ ;  /* 0x0000000403097c10 */ /* 0x000fce000fffe0ff */
[----:B------:R-:W1:Y:S08]  /*09a0*/  LDC.64 R6, c[0x0][0x3a0] ;  /* 0x0000e800ff067b82 */ /* 0x000e700000000a00 */
[----:B------:R-:W2:Y:S01]  /*09b0*/  LDC.64 R4, c[0x0][0x390] ;  /* 0x0000e400ff047b82 */ /* 0x000ea20000000a00 */
[----:B0-----:R-:W-:-:S04]  /*09c0*/  IMAD R11, R13, UR4, RZ ;  /* 0x000000040d0b7c24 */ /* 0x001fc8000f8e02ff */
[----:B-1----:R-:W-:-:S04]  /*09d0*/  IMAD.WIDE R6, R11, 0x4, R6 ;  /* 0x000000040b067825 */ /* 0x002fc800078e0206 */
[----:B--2---:R-:W-:-:S04]  /*09e0*/  IMAD.WIDE R4, R9, 0x4, R4 ;  /* 0x0000000409047825 */ /* 0x004fc800078e0204 */
[C---:B------:R-:W-:Y:S01]  /*09f0*/  IMAD.WIDE R8, R13.reuse, 0x4, R6 ;  /* 0x000000040d087825 */ /* 0x040fe200078e0206 */
[----:B------:R-:W2:Y:S04]  /*0a00*/  LDG.E R15, desc[UR12][R4.64] ;  /* 0x0000000c040f7981 */ /* 0x000ea8000c1e1900 */
[----:B------:R-:W2:Y:S01]  /*0a10*/  LDG.E R6, desc[UR12][R6.64] ;  /* 0x0000000c06067981 */ /* 0x000ea2000c1e1900 */
[----:B------:R-:W-:-:S03]  /*0a20*/  IMAD.WIDE R10, R13, 0x4, R8 ;  /* 0x000000040d0a7825 */ /* 0x000fc600078e0208 */
[----:B------:R-:W3:Y:S04]  /*0a30*/  LDG.E R8, desc[UR12][R8.64] ;  /* 0x0000000c08087981 */ /* 0x000ee8000c1e1900 */
[----:B------:R-:W3:Y:S01]  /*0a40*/  LDG.E R2, desc[UR12][R4.64+0x4] ;  /* 0x0000040c04027981 */ /* 0x000ee2000c1e1900 */
[----:B------:R-:W-:-:S03]  /*0a50*/  IMAD.WIDE R12, R13, 0x4, R10 ;  /* 0x000000040d0c7825 */ /* 0x000fc600078e020a */
[----:B------:R-:W4:Y:S04]  /*0a60*/  LDG.E R14, desc[UR12][R10.64] ;  /* 0x0000000c0a0e7981 */ /* 0x000f28000c1e1900 */
[----:B------:R-:W4:Y:S04]  /*0a70*/  LDG.E R17, desc[UR12][R4.64+0x8] ;  /* 0x0000080c04117981 */ /* 0x000f28000c1e1900 */
[----:B------:R-:W5:Y:S04]  /*0a80*/  LDG.E R19, desc[UR12][R4.64+0xc] ;  /* 0x00000c0c04137981 */ /* 0x000f68000c1e1900 */
[----:B------:R-:W5:Y:S01]  /*0a90*/  LDG.E R12, desc[UR12][R12.64] ;  /* 0x0000000c0c0c7981 */ /* 0x000f62000c1e1900 */
[----:B------:R-:W-:Y:S01]  /*0aa0*/  UIADD3 UR4, UPT, UPT, UR4, 0x4, URZ ;  /* 0x0000000404047890 */ /* 0x000fe2000fffe0ff */
[----:B--2---:R-:W-:-:S04]  /*0ab0*/  FFMA R15, R15, R6, R18 ;  /* 0x000000060f0f7223 */ /* 0x004fc80000000012 */
[----:B---3--:R-:W-:-:S04]  /*0ac0*/  FFMA R2, R2, R8, R15 ;  /* 0x0000000802027223 */ /* 0x008fc8000000000f */
[----:B----4-:R-:W-:-:S04]  /*0ad0*/  FFMA R2, R17, R14, R2 ;  /* 0x0000000e11027223 */ /* 0x010fc80000000002 */
[----:B-----5:R-:W-:-:S07]  /*0ae0*/  FFMA R18, R19, R12, R2 ;  /* 0x0000000c13127223 */ /* 0x020fce0000000002 */
.L_x_4:
[----:B------:R-:W-:Y:S05]  /*0af0*/  BRA.U !UP1, `(.L_x_0) ;  /* 0x0000000109447547 */ /* 0x000fea000b800000 */
[----:B------:R-:W0:Y:S01]  /*0b00*/  LDCU UR7, c[0x0][0x3a8] ;  /* 0x00007500ff0777ac */ /* 0x000e220008000800 */
[----:B------:R-:W1:Y:S01]  /*0b10*/  LDC.64 R8, c[0x0][0x3a0] ;  /* 0x0000e800ff087b82 */ /* 0x000e620000000a00 */
[----:B------:R-:W-:Y:S01]  /*0b20*/  IADD3 R13, PT, PT, R3, UR4, RZ ;  /* 0x00000004030d7c10 */ /* 0x000fe2000fffe0ff */
[----:B------:R-:W-:-:S06]  /*0b30*/  UIADD3 UR5, UPT, UPT, -UR5, URZ, URZ ;  /* 0x000000ff05057290 */ /* 0x000fcc000fffe1ff */
[----:B------:R-:W2:Y:S01]  /*0b40*/  LDC.64 R6, c[0x0][0x390] ;  /* 0x0000e400ff067b82 */ /* 0x000ea20000000a00 */
[----:B0-----:R-:W-:-:S06]  /*0b50*/  UIMAD UR6, UR4, UR7, URZ ;  /* 0x00000007040672a4 */ /* 0x001fcc000f8e02ff */
[----:B------:R-:W-:-:S07]  /*0b60*/  MOV R11, UR6 ;  /* 0x00000006000b7c02 */ /* 0x000fce0008000f00 */
.L_x_5:
[----:B--2---:R-:W-:-:S04]  /*0b70*/  IMAD.WIDE R2, R13, 0x4, R6 ;  /* 0x000000040d027825 */ /* 0x004fc800078e0206 */
[C---:B-1----:R-:W-:Y:S02]  /*0b80*/  IMAD.WIDE R4, R11.reuse, 0x4, R8 ;  /* 0x000000040b047825 */ /* 0x042fe400078e0208 */
[----:B------:R-:W2:Y:S04]  /*0b90*/  LDG.E R3, desc[UR12][R2.64] ;  /* 0x0000000c02037981 */ /* 0x000ea8000c1e1900 */
[----:B------:R-:W2:Y:S01]  /*0ba0*/  LDG.E R4, desc[UR12][R4.64] ;  /* 0x0000000c04047981 */ /* 0x000ea2000c1e1900 */
[----:B------:R-:W-:Y:S01]  /*0bb0*/  UIADD3 UR5, UPT, UPT, UR5, 0x1, URZ ;  /* 0x0000000105057890 */ /* 0x000fe2000fffe0ff */
[----:B------:R-:W-:Y:S02]  /*0bc0*/  IADD3 R11, PT, PT, R11, UR7, RZ ;  /* 0x000000070b0b7c10 */ /* 0x000fe4000fffe0ff */
[----:B------:R-:W-:Y:S01]  /*0bd0*/  IADD3 R13, PT, PT, R13, 0x1, RZ ;  /* 0x000000010d0d7810 */ /* 0x000fe20007ffe0ff */
[----:B------:R-:W-:Y:S01]  /*0be0*/  UISETP.NE.AND UP0, UPT, UR5, URZ, UPT ;  /* 0x000000ff0500728c */ /* 0x000fe2000bf05270 */
[----:B--2---:R-:W-:-:S08]  /*0bf0*/  FFMA R18, R3, R4, R18 ;  /* 0x0000000403127223 */ /* 0x004fd00000000012 */
[----:B------:R-:W-:Y:S05]  /*0c00*/  BRA.U UP0, `(.L_x_5) ;  /* 0xfffffffd00d87547 */ /* 0x000fea000b83ffff */
.L_x_0:
[----:B------:R-:W0:Y:S01]  /*0c10*/  LDC.64 R2, c[0x0][0x3b0] ;  /* 0x0000ec00ff027b82 */ /* 0x000e220000000a00 */
[----:B------:R-:W1:Y:S01]  /*0c20*/  LDCU UR4, c[0x0][0x3b8] ;  /* 0x00007700ff0477ac */ /* 0x000e620008000800 */
[----:B------:R-:W2:Y:S01]  /*0c30*/  LDCU UR5, c[0x0][0x388] ;  /* 0x00007100ff0577ac */ /* 0x000ea20008000800 */
[----:B-1----:R-:W-:Y:S01]  /*0c40*/  IMAD R5, R0, UR4, RZ ;  /* 0x0000000400057c24 */ /* 0x002fe2000f8e02ff */
[----:B------:R-:W1:Y:S03]  /*0c50*/  LDCU UR4, c[0x0][0x3ac] ;  /* 0x00007580ff0477ac */ /* 0x000e660008000800 */
[----:B0-----:R-:W-:-:S05]  /*0c60*/  IMAD.WIDE R2, R5, 0x4, R2 ;  /* 0x0000000405027825 */ /* 0x001fca00078e0202 */
[----:B------:R-:W1:Y:S02]  /*0c70*/  LDG.E R0, desc[UR12][R2.64] ;  /* 0x0000000c02007981 */ /* 0x000e64000c1e1900 */
[----:B-1----:R-:W-:-:S04]  /*0c80*/  FMUL R5, R0, UR4 ;  /* 0x0000000400057c20 */ /* 0x002fc80008400000 */
[----:B--2---:R-:W-:-:S05]  /*0c90*/  FFMA R5, R18, UR5, R5 ;  /* 0x0000000512057c23 */ /* 0x004fca0008000005 */
[----:B------:R-:W-:Y:S01]  /*0ca0*/  STG.E desc[UR12][R2.64], R5 ;  /* 0x0000000502007986 */ /* 0x000fe2000c10190c */
[----:B------:R-:W-:Y:S05]  /*0cb0*/  EXIT ;  /* 0x000000000000794d */ /* 0x000fea0003800000 */
.L_x_6:
[----:B------:R-:W-:-:S00]  /*0cc0*/  BRA `(.L_x_6) ;  /* 0xfffffffc00fc7947 */ /* 0x000fc0000383ffff */
[----:B------:R-:W-:-:S00]  /*0cd0*/  NOP ;  /* 0x0000000000007918 */ /* 0x000fc00000000000 */
        /* <DEDUP_REMOVED lines=10> */
.L_x_7:


//--------------------- .nv.shared.reserved.0     --------------------------
	.section	.nv.shared.reserved.0,"aw",@nobits
	.weak		__nv_reservedSMEM_offset_0_alias
	.size		__nv_reservedSMEM_offset_0_alias, 0, 64
	.other		__nv_reservedSMEM_offset_0_alias,@"STO_CUDA_RESERVED_SHARED STV_DEFAULT"
__nv_reservedSMEM_offset_0_alias:
	.zero		0
	.zero		64


//--------------------- .nv.constant0._Z14gemv_kernel_v0iifPKfiS0_ifPfi --------------------------
	.section	.nv.constant0._Z14gemv_kernel_v0iifPKfiS0_ifPfi,"a",@progbits
	.sectionflags	@""
	.align	4
.nv.constant0._Z14gemv_kernel_v0iifPKfiS0_ifPfi:
	.zero		956


//--------------------- SYMBOLS --------------------------

	.type		.nv.reservedSmem.offset0,@object
	.size		.nv.reservedSmem.offset0,0x4
